//
// Generated by NVIDIA NVVM Compiler
//
// Compiler Build ID: CL-36424714
// Cuda compilation tools, release 13.0, V13.0.88
// Based on NVVM 20.0.0
//

.version 9.0
.target sm_100
.address_size 64

	// .globl	_Z13float_to_halfPfP6__halfi

.visible .entry _Z13float_to_halfPfP6__halfi(
	.param .u64 .ptr .align 1 _Z13float_to_halfPfP6__halfi_param_0,
	.param .u64 .ptr .align 1 _Z13float_to_halfPfP6__halfi_param_1,
	.param .u32 _Z13float_to_halfPfP6__halfi_param_2
)
{
	.reg .pred 	%p<3>;
	.reg .b16 	%rs<2>;
	.reg .b32 	%r<11>;
	.reg .b32 	%f<2>;
	.reg .b64 	%rd<9>;

	ld.param.u64 	%rd3, [_Z13float_to_halfPfP6__halfi_param_0];
	ld.param.u64 	%rd4, [_Z13float_to_halfPfP6__halfi_param_1];
	ld.param.u32 	%r6, [_Z13float_to_halfPfP6__halfi_param_2];
	mov.u32 	%r7, %ctaid.x;
	mov.u32 	%r1, %ntid.x;
	mov.u32 	%r8, %tid.x;
	mad.lo.s32 	%r10, %r7, %r1, %r8;
	setp.ge.s32 	%p1, %r10, %r6;
	@%p1 bra 	$L__BB0_3;
	mov.u32 	%r9, %nctaid.x;
	mul.lo.s32 	%r3, %r1, %r9;
	cvta.to.global.u64 	%rd1, %rd3;
	cvta.to.global.u64 	%rd2, %rd4;
$L__BB0_2:
	mul.wide.s32 	%rd5, %r10, 4;
	add.s64 	%rd6, %rd1, %rd5;
	ld.global.f32 	%f1, [%rd6];
	// begin inline asm
	{  cvt.rn.f16.f32 %rs1, %f1;}

	// end inline asm
	mul.wide.s32 	%rd7, %r10, 2;
	add.s64 	%rd8, %rd2, %rd7;
	st.global.u16 	[%rd8], %rs1;
	add.s32 	%r10, %r10, %r3;
	setp.lt.s32 	%p2, %r10, %r6;
	@%p2 bra 	$L__BB0_2;
$L__BB0_3:
	ret;

}
	// .globl	_Z13half_to_floatP6__halfPfi
.visible .entry _Z13half_to_floatP6__halfPfi(
	.param .u64 .ptr .align 1 _Z13half_to_floatP6__halfPfi_param_0,
	.param .u64 .ptr .align 1 _Z13half_to_floatP6__halfPfi_param_1,
	.param .u32 _Z13half_to_floatP6__halfPfi_param_2
)
{
	.reg .pred 	%p<3>;
	.reg .b16 	%rs<2>;
	.reg .b32 	%r<11>;
	.reg .b32 	%f<2>;
	.reg .b64 	%rd<9>;

	ld.param.u64 	%rd3, [_Z13half_to_floatP6__halfPfi_param_0];
	ld.param.u64 	%rd4, [_Z13half_to_floatP6__halfPfi_param_1];
	ld.param.u32 	%r6, [_Z13half_to_floatP6__halfPfi_param_2];
	mov.u32 	%r7, %ctaid.x;
	mov.u32 	%r1, %ntid.x;
	mov.u32 	%r8, %tid.x;
	mad.lo.s32 	%r10, %r7, %r1, %r8;
	setp.ge.s32 	%p1, %r10, %r6;
	@%p1 bra 	$L__BB1_3;
	mov.u32 	%r9, %nctaid.x;
	mul.lo.s32 	%r3, %r1, %r9;
	cvta.to.global.u64 	%rd1, %rd3;
	cvta.to.global.u64 	%rd2, %rd4;
$L__BB1_2:
	mul.wide.s32 	%rd5, %r10, 2;
	add.s64 	%rd6, %rd1, %rd5;
	ld.global.u16 	%rs1, [%rd6];
	// begin inline asm
	{  cvt.f32.f16 %f1, %rs1;}

	// end inline asm
	mul.wide.s32 	%rd7, %r10, 4;
	add.s64 	%rd8, %rd2, %rd7;
	st.global.f32 	[%rd8], %f1;
	add.s32 	%r10, %r10, %r3;
	setp.lt.s32 	%p2, %r10, %r6;
	@%p2 bra 	$L__BB1_2;
$L__BB1_3:
	ret;

}


// ===== COMPILED SASS (sm_100) =====

	.target	sm_100

	.elftype	@"ET_EXEC"


//--------------------- .note.nv.tkinfo           --------------------------
	.section	.note.nv.tkinfo,"",@"SHT_NOTE"
	.sectionflags	@"SHF_NOTE_NV_TKINFO"
	.tkinfo
        /*0018*/ 	.word	0x00000002
        /*0030*/ 	.string	""
        /*0030*/ 	.string	"ptxas"
        /*0030*/ 	.string	"Cuda compilation tools, release 13.0, V13.0.88"
        /*0030*/ 	.string	"Build cuda_13.0.r13.0/compiler.36424714_0"
        /*0030*/ 	.string	"-arch sm_100 -m 64 "



//--------------------- .note.nv.cuinfo           --------------------------
	.section	.note.nv.cuinfo,"",@"SHT_NOTE"
	.sectionflags	@"SHF_NOTE_NV_CUINFO"
        /*0018*/ 	.short	0x0002
        /*001a*/ 	.short	0x0064
        /*001c*/ 	.short	0x0082
	.zero		2


//--------------------- .nv.info                  --------------------------
	.section	.nv.info,"",@"SHT_CUDA_INFO"
	.align	4


	//----- nvinfo : EIATTR_REGCOUNT
	.align		4
        /*0000*/ 	.byte	0x04, 0x2f
        /*0002*/ 	.short	(.L_1 - .L_0)
	.align		4
.L_0:
        /*0004*/ 	.word	index@(_Z13float_to_halfPfP6__halfi)
        /*0008*/ 	.word	0x0000000e


	//----- nvinfo : EIATTR_FRAME_SIZE
	.align		4
.L_1:
        /*000c*/ 	.byte	0x04, 0x11
        /*000e*/ 	.short	(.L_3 - .L_2)
	.align		4
.L_2:
        /*0010*/ 	.word	index@(_Z13float_to_halfPfP6__halfi)
        /*0014*/ 	.word	0x00000000


	//----- nvinfo : EIATTR_REGCOUNT
	.align		4
.L_3:
        /*0018*/ 	.byte	0x04, 0x2f
        /*001a*/ 	.short	(.L_5 - .L_4)
	.align		4
.L_4:
        /*001c*/ 	.word	index@(_Z13half_to_floatP6__halfPfi)
        /*0020*/ 	.word	0x00000010


	//----- nvinfo : EIATTR_FRAME_SIZE
	.align		4
.L_5:
        /*0024*/ 	.byte	0x04, 0x11
        /*0026*/ 	.short	(.L_7 - .L_6)
	.align		4
.L_6:
        /*0028*/ 	.word	index@(_Z13half_to_floatP6__halfPfi)
        /*002c*/ 	.word	0x00000000


	//----- nvinfo : EIATTR_MIN_STACK_SIZE
	.align		4
.L_7:
        /*0030*/ 	.byte	0x04, 0x12
        /*0032*/ 	.short	(.L_9 - .L_8)
	.align		4
.L_8:
        /*0034*/ 	.word	index@(_Z13half_to_floatP6__halfPfi)
        /*0038*/ 	.word	0x00000000


	//----- nvinfo : EIATTR_MIN_STACK_SIZE
	.align		4
.L_9:
        /*003c*/ 	.byte	0x04, 0x12
        /*003e*/ 	.short	(.L_11 - .L_10)
	.align		4
.L_10:
        /*0040*/ 	.word	index@(_Z13float_to_halfPfP6__halfi)
        /*0044*/ 	.word	0x00000000
.L_11:


//--------------------- .nv.compat                --------------------------
	.section	.nv.compat,"",@"SHT_CUDA_COMPAT_INFO"
	.align	4
        /*0000*/ 	.byte	0x02, 0x09, 0x00, 0x00, 0x02, 0x02, 0x01, 0x00, 0x02, 0x05, 0x05, 0x00, 0x03, 0x07, 0x01, 0x01
        /*0010*/ 	.byte	0x02, 0x03, 0x00, 0x00, 0x02, 0x06, 0x01, 0x00, 0x04, 0x0b, 0x08, 0x00, 0x09, 0x00, 0x00, 0x00
        /*0020*/ 	.byte	0x00, 0x00, 0x00, 0x00


//--------------------- .nv.info._Z13half_to_floatP6__halfPfi --------------------------
	.section	.nv.info._Z13half_to_floatP6__halfPfi,"",@"SHT_CUDA_INFO"
	.sectionflags	@""
	.align	4


	//----- nvinfo : EIATTR_CUDA_API_VERSION
	.align		4
        /*0000*/ 	.byte	0x04, 0x37
        /*0002*/ 	.short	(.L_13 - .L_12)
.L_12:
        /*0004*/ 	.word	0x00000082


	//----- nvinfo : EIATTR_KPARAM_INFO
	.align		4
.L_13:
        /*0008*/ 	.byte	0x04, 0x17
        /*000a*/ 	.short	(.L_15 - .L_14)
.L_14:
        /*000c*/ 	.word	0x00000000
        /*0010*/ 	.short	0x0002
        /*0012*/ 	.short	0x0010
        /*0014*/ 	.byte	0x00, 0xf0, 0x11, 0x00


	//----- nvinfo : EIATTR_KPARAM_INFO
	.align		4
.L_15:
        /*0018*/ 	.byte	0x04, 0x17
        /*001a*/ 	.short	(.L_17 - .L_16)
.L_16:
        /*001c*/ 	.word	0x00000000
        /*0020*/ 	.short	0x0001
        /*0022*/ 	.short	0x0008
        /*0024*/ 	.byte	0x00, 0xf5, 0x21, 0x00


	//----- nvinfo : EIATTR_KPARAM_INFO
	.align		4
.L_17:
        /*0028*/ 	.byte	0x04, 0x17
        /*002a*/ 	.short	(.L_19 - .L_18)
.L_18:
        /*002c*/ 	.word	0x00000000
        /*0030*/ 	.short	0x0000
        /*0032*/ 	.short	0x0000
        /*0034*/ 	.byte	0x00, 0xf5, 0x21, 0x00


	//----- nvinfo : EIATTR_SPARSE_MMA_MASK
	.align		4
.L_19:
        /*0038*/ 	.byte	0x03, 0x50
        /*003a*/ 	.short	0x0000


	//----- nvinfo : EIATTR_MAXREG_COUNT
	.align		4
        /*003c*/ 	.byte	0x03, 0x1b
        /*003e*/ 	.short	0x00ff


	//----- nvinfo : EIATTR_MERCURY_ISA_VERSION
	.align		4
        /*0040*/ 	.byte	0x03, 0x5f
        /*0042*/ 	.short	0x0101


	//----- nvinfo : EIATTR_VRC_CTA_INIT_COUNT
	.align		4
        /*0044*/ 	.byte	0x02, 0x4a
	.zero		1
	.zero		1


	//----- nvinfo : EIATTR_EXIT_INSTR_OFFSETS
	.align		4
        /*0048*/ 	.byte	0x04, 0x1c
        /*004a*/ 	.short	(.L_21 - .L_20)


	//   ....[0]....
.L_20:
        /*004c*/ 	.word	0x00000070


	//   ....[1]....
        /*0050*/ 	.word	0x00000150


	//----- nvinfo : EIATTR_CRS_STACK_SIZE
	.align		4
.L_21:
        /*0054*/ 	.byte	0x04, 0x1e
        /*0056*/ 	.short	(.L_23 - .L_22)
.L_22:
        /*0058*/ 	.word	0x00000000


	//----- nvinfo : EIATTR_CBANK_PARAM_SIZE
	.align		4
.L_23:
        /*005c*/ 	.byte	0x03, 0x19
        /*005e*/ 	.short	0x0014


	//----- nvinfo : EIATTR_PARAM_CBANK
	.align		4
        /*0060*/ 	.byte	0x04, 0x0a
        /*0062*/ 	.short	(.L_25 - .L_24)
	.align		4
.L_24:
        /*0064*/ 	.word	index@(.nv.constant0._Z13half_to_floatP6__halfPfi)
        /*0068*/ 	.short	0x0380
        /*006a*/ 	.short	0x0014


	//----- nvinfo : EIATTR_SW_WAR
	.align		4
.L_25:
        /*006c*/ 	.byte	0x04, 0x36
        /*006e*/ 	.short	(.L_27 - .L_26)
.L_26:
        /*0070*/ 	.word	0x00000008
.L_27:


//--------------------- .nv.info._Z13float_to_halfPfP6__halfi --------------------------
	.section	.nv.info._Z13float_to_halfPfP6__halfi,"",@"SHT_CUDA_INFO"
	.sectionflags	@""
	.align	4


	//----- nvinfo : EIATTR_CUDA_API_VERSION
	.align		4
        /*0000*/ 	.byte	0x04, 0x37
        /*0002*/ 	.short	(.L_29 - .L_28)
.L_28:
        /*0004*/ 	.word	0x00000082


	//----- nvinfo : EIATTR_KPARAM_INFO
	.align		4
.L_29:
        /*0008*/ 	.byte	0x04, 0x17
        /*000a*/ 	.short	(.L_31 - .L_30)
.L_30:
        /*000c*/ 	.word	0x00000000
        /*0010*/ 	.short	0x0002
        /*0012*/ 	.short	0x0010
        /*0014*/ 	.byte	0x00, 0xf0, 0x11, 0x00


	//----- nvinfo : EIATTR_KPARAM_INFO
	.align		4
.L_31:
        /*0018*/ 	.byte	0x04, 0x17
        /*001a*/ 	.short	(.L_33 - .L_32)
.L_32:
        /*001c*/ 	.word	0x00000000
        /*0020*/ 	.short	0x0001
        /*0022*/ 	.short	0x0008
        /*0024*/ 	.byte	0x00, 0xf5, 0x21, 0x00


	//----- nvinfo : EIATTR_KPARAM_INFO
	.align		4
.L_33:
        /*0028*/ 	.byte	0x04, 0x17
        /*002a*/ 	.short	(.L_35 - .L_34)
.L_34:
        /*002c*/ 	.word	0x00000000
        /*0030*/ 	.short	0x0000
        /*0032*/ 	.short	0x0000
        /*0034*/ 	.byte	0x00, 0xf5, 0x21, 0x00


	//----- nvinfo : EIATTR_SPARSE_MMA_MASK
	.align		4
.L_35:
        /*0038*/ 	.byte	0x03, 0x50
        /*003a*/ 	.short	0x0000


	//----- nvinfo : EIATTR_MAXREG_COUNT
	.align		4
        /*003c*/ 	.byte	0x03, 0x1b
        /*003e*/ 	.short	0x00ff


	//----- nvinfo : EIATTR_MERCURY_ISA_VERSION
	.align		4
        /*0040*/ 	.byte	0x03, 0x5f
        /*0042*/ 	.short	0x0101


	//----- nvinfo : EIATTR_VRC_CTA_INIT_COUNT
	.align		4
        /*0044*/ 	.byte	0x02, 0x4a
	.zero		1
	.zero		1


	//----- nvinfo : EIATTR_EXIT_INSTR_OFFSETS
	.align		4
        /*0048*/ 	.byte	0x04, 0x1c
        /*004a*/ 	.short	(.L_37 - .L_36)


	//   ....[0]....
.L_36:
        /*004c*/ 	.word	0x00000070


	//   ....[1]....
        /*0050*/ 	.word	0x00000150


	//----- nvinfo : EIATTR_CRS_STACK_SIZE
	.align		4
.L_37:
        /*0054*/ 	.byte	0x04, 0x1e
        /*0056*/ 	.short	(.L_39 - .L_38)
.L_38:
        /*0058*/ 	.word	0x00000000


	//----- nvinfo : EIATTR_CBANK_PARAM_SIZE
	.align		4
.L_39:
        /*005c*/ 	.byte	0x03, 0x19
        /*005e*/ 	.short	0x0014


	//----- nvinfo : EIATTR_PARAM_CBANK
	.align		4
        /*0060*/ 	.byte	0x04, 0x0a
        /*0062*/ 	.short	(.L_41 - .L_40)
	.align		4
.L_40:
        /*0064*/ 	.word	index@(.nv.constant0._Z13float_to_halfPfP6__halfi)
        /*0068*/ 	.short	0x0380
        /*006a*/ 	.short	0x0014


	//----- nvinfo : EIATTR_SW_WAR
	.align		4
.L_41:
        /*006c*/ 	.byte	0x04, 0x36
        /*006e*/ 	.short	(.L_43 - .L_42)
.L_42:
        /*0070*/ 	.word	0x00000008
.L_43:


//--------------------- .nv.callgraph             --------------------------
	.section	.nv.callgraph,"",@"SHT_CUDA_CALLGRAPH"
	.align	4
	.sectionentsize	8
	.align		4
        /*0000*/ 	.word	0x00000000
	.align		4
        /*0004*/ 	.word	0xffffffff
	.align		4
        /*0008*/ 	.word	0x00000000
	.align		4
        /*000c*/ 	.word	0xfffffffe
	.align		4
        /*0010*/ 	.word	0x00000000
	.align		4
        /*0014*/ 	.word	0xfffffffd
	.align		4
        /*0018*/ 	.word	0x00000000
	.align		4
        /*001c*/ 	.word	0xfffffffc


//--------------------- .text._Z13half_to_floatP6__halfPfi --------------------------
	.section	.text._Z13half_to_floatP6__halfPfi,"ax",@progbits
	.align	128
        .global         _Z13half_to_floatP6__halfPfi
        .type           _Z13half_to_floatP6__halfPfi,@function
        .size           _Z13half_to_floatP6__halfPfi,(.L_x_4 - _Z13half_to_floatP6__halfPfi)
        .other          _Z13half_to_floatP6__halfPfi,@"STO_CUDA_ENTRY STV_DEFAULT"
_Z13half_to_floatP6__halfPfi:
.text._Z13half_to_floatP6__halfPfi:
[----:B------:R-:W-:Y:S01]  /*0000*/  LDC R1, c[0x0][0x37c] ;  /* 0x0000df00ff017b82 */ /* 0x000fe20000000800 */
[----:B------:R-:W0:Y:S07]  /*0010*/  S2R R0, SR_TID.X ;  /* 0x0000000000007919 */ /* 0x000e2e0000002100 */
[----:B------:R-:W0:Y:S01]  /*0020*/  S2UR UR4, SR_CTAID.X ;  /* 0x00000000000479c3 */ /* 0x000e220000002500 */
[----:B------:R-:W1:Y:S07]  /*0030*/  LDCU UR5, c[0x0][0x390] ;  /* 0x00007200ff0577ac */ /* 0x000e6e0008000800 */
[----:B------:R-:W0:Y:S02]  /*0040*/  LDC R11, c[0x0][0x360] ;  /* 0x0000d800ff0b7b82 */ /* 0x000e240000000800 */
[----:B0-----:R-:W-:-:S05]  /*0050*/  IMAD R0, R11, UR4, R0 ;  /* 0x000000040b007c24 */ /* 0x001fca000f8e0200 */
[----:B-1----:R-:W-:-:S13]  /*0060*/  ISETP.GE.AND P0, PT, R0, UR5, PT ;  /* 0x0000000500007c0c */ /* 0x002fda000bf06270 */
[----:B------:R-:W-:Y:S05]  /*0070*/  @P0 EXIT ;  /* 0x000000000000094d */ /* 0x000fea0003800000 */
[----:B------:R-:W0:Y:S01]  /*0080*/  LDC.64 R6, c[0x0][0x380] ;  /* 0x0000e000ff067b82 */ /* 0x000e220000000a00 */
[----:B------:R-:W1:Y:S01]  /*0090*/  LDCU UR4, c[0x0][0x370] ;  /* 0x00006e00ff0477ac */ /* 0x000e620008000800 */
[----:B------:R-:W2:Y:S06]  /*00a0*/  LDCU.64 UR6, c[0x0][0x358] ;  /* 0x00006b00ff0677ac */ /* 0x000eac0008000a00 */
[----:B------:R-:W3:Y:S01]  /*00b0*/  LDC.64 R8, c[0x0][0x388] ;  /* 0x0000e200ff087b82 */ /* 0x000ee20000000a00 */
[----:B-1----:R-:W-:-:S07]  /*00c0*/  IMAD R11, R11, UR4, RZ ;  /* 0x000000040b0b7c24 */ /* 0x002fce000f8e02ff */
.L_x_0:
[----:B0-----:R-:W-:-:S06]  /*00d0*/  IMAD.WIDE R2, R0, 0x2, R6 ;  /* 0x0000000200027825 */ /* 0x001fcc00078e0206 */
[----:B--2---:R-:W2:Y:S01]  /*00e0*/  LDG.E.U16 R2, desc[UR6][R2.64] ;  /* 0x0000000602027981 */ /* 0x004ea2000c1e1500 */
[----:B-1-3--:R-:W-:Y:S01]  /*00f0*/  IMAD.WIDE R4, R0, 0x4, R8 ;  /* 0x0000000400047825 */ /* 0x00afe200078e0208 */
[----:B------:R-:W-:-:S04]  /*0100*/  IADD3 R0, PT, PT, R11, R0, RZ ;  /* 0x000000000b007210 */ /* 0x000fc80007ffe0ff */
[----:B------:R-:W-:Y:S01]  /*0110*/  ISETP.GE.AND P0, PT, R0, UR5, PT ;  /* 0x0000000500007c0c */ /* 0x000fe2000bf06270 */
[----:B--2---:R-:W-:-:S05]  /*0120*/  HADD2.F32 R13, -RZ, R2.H0_H0 ;  /* 0x20000002ff0d7230 */ /* 0x004fca0000004100 */
[----:B------:R1:W-:Y:S07]  /*0130*/  STG.E desc[UR6][R4.64], R13 ;  /* 0x0000000d04007986 */ /* 0x0003ee000c101906 */
[----:B------:R-:W-:Y:S05]  /*0140*/  @!P0 BRA `(.L_x_0) ;  /* 0xfffffffc00e08947 */ /* 0x000fea000383ffff */
[----:B------:R-:W-:Y:S05]  /*0150*/  EXIT ;  /* 0x000000000000794d */ /* 0x000fea0003800000 */
.L_x_1:
[----:B------:R-:W-:-:S00]  /*0160*/  BRA `(.L_x_1) ;  /* 0xfffffffc00fc7947 */ /* 0x000fc0000383ffff */
[----:B------:R-:W-:-:S00]  /*0170*/  NOP ;  /* 0x0000000000007918 */ /* 0x000fc00000000000 */
        /* <DEDUP_REMOVED lines=8> */
.L_x_4:


//--------------------- .text._Z13float_to_halfPfP6__halfi --------------------------
	.section	.text._Z13float_to_halfPfP6__halfi,"ax",@progbits
	.align	128
        .global         _Z13float_to_halfPfP6__halfi
        .type           _Z13float_to_halfPfP6__halfi,@function
        .size           _Z13float_to_halfPfP6__halfi,(.L_x_5 - _Z13float_to_halfPfP6__halfi)
        .other          _Z13float_to_halfPfP6__halfi,@"STO_CUDA_ENTRY STV_DEFAULT"
_Z13float_to_halfPfP6__halfi:
.text._Z13float_to_halfPfP6__halfi:
        /* <DEDUP_REMOVED lines=13> */
.L_x_2:
[----:B01----:R-:W-:-:S06]  /*00d0*/  IMAD.WIDE R2, R0, 0x4, R6 ;  /* 0x0000000400027825 */ /* 0x003fcc00078e0206 */
[----:B--2---:R-:W2:Y:S01]  /*00e0*/  LDG.E R2, desc[UR6][R2.64] ;  /* 0x0000000602027981 */ /* 0x004ea2000c1e1900 */
[----:B---3--:R-:W-:Y:S01]  /*00f0*/  IMAD.WIDE R4, R0, 0x2, R8 ;  /* 0x0000000200047825 */ /* 0x008fe200078e0208 */
[----:B------:R-:W-:-:S04]  /*0100*/  IADD3 R0, PT, PT, R11, R0, RZ ;  /* 0x000000000b007210 */ /* 0x000fc80007ffe0ff */
[----:B------:R-:W-:Y:S02]  /*0110*/  ISETP.GE.AND P0, PT, R0, UR5, PT ;  /* 0x0000000500007c0c */ /* 0x000fe4000bf06270 */
[----:B--2---:R-:W-:-:S05]  /*0120*/  F2FP.F16.F32.PACK_AB R3, RZ, R2 ;  /* 0x00000002ff03723e */ /* 0x004fca00000000ff */
[----:B------:R1:W-:Y:S06]  /*0130*/  STG.E.U16 desc[UR6][R4.64], R3 ;  /* 0x0000000304007986 */ /* 0x0003ec000c101506 */
[----:B------:R-:W-:Y:S05]  /*0140*/  @!P0 BRA `(.L_x_2) ;  /* 0xfffffffc00e08947 */ /* 0x000fea000383ffff */
[----:B------:R-:W-:Y:S05]  /*0150*/  EXIT ;  /* 0x000000000000794d */ /* 0x000fea0003800000 */
.L_x_3:
        /* <DEDUP_REMOVED lines=10> */
.L_x_5:


//--------------------- .nv.shared.reserved.0     --------------------------
	.section	.nv.shared.reserved.0,"aw",@nobits
	.weak		__nv_reservedSMEM_offset_0_alias
	.size		__nv_reservedSMEM_offset_0_alias, 0, 64
	.other		__nv_reservedSMEM_offset_0_alias,@"STO_CUDA_RESERVED_SHARED STV_DEFAULT"
__nv_reservedSMEM_offset_0_alias:
	.zero		0
	.zero		64


//--------------------- .nv.constant0._Z13half_to_floatP6__halfPfi --------------------------
	.section	.nv.constant0._Z13half_to_floatP6__halfPfi,"a",@progbits
	.sectionflags	@""
	.align	4
.nv.constant0._Z13half_to_floatP6__halfPfi:
	.zero		916


//--------------------- .nv.constant0._Z13float_to_halfPfP6__halfi --------------------------
	.section	.nv.constant0._Z13float_to_halfPfP6__halfi,"a",@progbits
	.sectionflags	@""
	.align	4
.nv.constant0._Z13float_to_halfPfP6__halfi:
	.zero		916


//--------------------- SYMBOLS --------------------------

	.type		.nv.reservedSmem.offset0,@object
	.size		.nv.reservedSmem.offset0,0x4
